//
// Generated by NVIDIA NVVM Compiler
//
// Compiler Build ID: CL-36424714
// Cuda compilation tools, release 13.0, V13.0.88
// Based on NVVM 20.0.0
//

.version 9.0
.target sm_100
.address_size 64

	// .globl	_Z14sumArraysOnGPUPfS_S_i

.visible .entry _Z14sumArraysOnGPUPfS_S_i(
	.param .u64 .ptr .align 1 _Z14sumArraysOnGPUPfS_S_i_param_0,
	.param .u64 .ptr .align 1 _Z14sumArraysOnGPUPfS_S_i_param_1,
	.param .u64 .ptr .align 1 _Z14sumArraysOnGPUPfS_S_i_param_2,
	.param .u32 _Z14sumArraysOnGPUPfS_S_i_param_3
)
{
	.reg .pred 	%p<2>;
	.reg .b32 	%r<6>;
	.reg .b32 	%f<4>;
	.reg .b64 	%rd<11>;

	ld.param.u64 	%rd1, [_Z14sumArraysOnGPUPfS_S_i_param_0];
	ld.param.u64 	%rd2, [_Z14sumArraysOnGPUPfS_S_i_param_1];
	ld.param.u64 	%rd3, [_Z14sumArraysOnGPUPfS_S_i_param_2];
	ld.param.u32 	%r2, [_Z14sumArraysOnGPUPfS_S_i_param_3];
	mov.u32 	%r3, %ctaid.x;
	mov.u32 	%r4, %ntid.x;
	mov.u32 	%r5, %tid.x;
	mad.lo.s32 	%r1, %r3, %r4, %r5;
	setp.ge.s32 	%p1, %r1, %r2;
	@%p1 bra 	$L__BB0_2;
	cvta.to.global.u64 	%rd4, %rd1;
	cvta.to.global.u64 	%rd5, %rd2;
	cvta.to.global.u64 	%rd6, %rd3;
	mul.wide.s32 	%rd7, %r1, 4;
	add.s64 	%rd8, %rd4, %rd7;
	ld.global.f32 	%f1, [%rd8];
	add.s64 	%rd9, %rd5, %rd7;
	ld.global.f32 	%f2, [%rd9];
	add.f32 	%f3, %f1, %f2;
	add.s64 	%rd10, %rd6, %rd7;
	st.global.f32 	[%rd10], %f3;
$L__BB0_2:
	ret;

}


// ===== COMPILED SASS (sm_100) =====

	.target	sm_100

	.elftype	@"ET_EXEC"


//--------------------- .note.nv.tkinfo           --------------------------
	.section	.note.nv.tkinfo,"",@"SHT_NOTE"
	.sectionflags	@"SHF_NOTE_NV_TKINFO"
	.tkinfo
        /*0018*/ 	.word	0x00000002
        /*0030*/ 	.string	""
        /*0030*/ 	.string	"ptxas"
        /*0030*/ 	.string	"Cuda compilation tools, release 13.0, V13.0.88"
        /*0030*/ 	.string	"Build cuda_13.0.r13.0/compiler.36424714_0"
        /*0030*/ 	.string	"-arch sm_100 -m 64 "



//--------------------- .note.nv.cuinfo           --------------------------
	.section	.note.nv.cuinfo,"",@"SHT_NOTE"
	.sectionflags	@"SHF_NOTE_NV_CUINFO"
        /*0018*/ 	.short	0x0002
        /*001a*/ 	.short	0x0064
        /*001c*/ 	.short	0x0082
	.zero		2


//--------------------- .nv.info                  --------------------------
	.section	.nv.info,"",@"SHT_CUDA_INFO"
	.align	4


	//----- nvinfo : EIATTR_REGCOUNT
	.align		4
        /*0000*/ 	.byte	0x04, 0x2f
        /*0002*/ 	.short	(.L_1 - .L_0)
	.align		4
.L_0:
        /*0004*/ 	.word	index@(_Z14sumArraysOnGPUPfS_S_i)
        /*0008*/ 	.word	0x0000000c


	//----- nvinfo : EIATTR_FRAME_SIZE
	.align		4
.L_1:
        /*000c*/ 	.byte	0x04, 0x11
        /*000e*/ 	.short	(.L_3 - .L_2)
	.align		4
.L_2:
        /*0010*/ 	.word	index@(_Z14sumArraysOnGPUPfS_S_i)
        /*0014*/ 	.word	0x00000000


	//----- nvinfo : EIATTR_MIN_STACK_SIZE
	.align		4
.L_3:
        /*0018*/ 	.byte	0x04, 0x12
        /*001a*/ 	.short	(.L_5 - .L_4)
	.align		4
.L_4:
        /*001c*/ 	.word	index@(_Z14sumArraysOnGPUPfS_S_i)
        /*0020*/ 	.word	0x00000000
.L_5:


//--------------------- .nv.compat                --------------------------
	.section	.nv.compat,"",@"SHT_CUDA_COMPAT_INFO"
	.align	4
        /*0000*/ 	.byte	0x02, 0x09, 0x00, 0x00, 0x02, 0x02, 0x01, 0x00, 0x02, 0x05, 0x05, 0x00, 0x03, 0x07, 0x01, 0x01
        /*0010*/ 	.byte	0x02, 0x03, 0x00, 0x00, 0x02, 0x06, 0x01, 0x00, 0x04, 0x0b, 0x08, 0x00, 0x09, 0x00, 0x00, 0x00
        /*0020*/ 	.byte	0x00, 0x00, 0x00, 0x00


//--------------------- .nv.info._Z14sumArraysOnGPUPfS_S_i --------------------------
	.section	.nv.info._Z14sumArraysOnGPUPfS_S_i,"",@"SHT_CUDA_INFO"
	.sectionflags	@""
	.align	4


	//----- nvinfo : EIATTR_CUDA_API_VERSION
	.align		4
        /*0000*/ 	.byte	0x04, 0x37
        /*0002*/ 	.short	(.L_7 - .L_6)
.L_6:
        /*0004*/ 	.word	0x00000082


	//----- nvinfo : EIATTR_KPARAM_INFO
	.align		4
.L_7:
        /*0008*/ 	.byte	0x04, 0x17
        /*000a*/ 	.short	(.L_9 - .L_8)
.L_8:
        /*000c*/ 	.word	0x00000000
        /*0010*/ 	.short	0x0003
        /*0012*/ 	.short	0x0018
        /*0014*/ 	.byte	0x00, 0xf0, 0x11, 0x00


	//----- nvinfo : EIATTR_KPARAM_INFO
	.align		4
.L_9:
        /*0018*/ 	.byte	0x04, 0x17
        /*001a*/ 	.short	(.L_11 - .L_10)
.L_10:
        /*001c*/ 	.word	0x00000000
        /*0020*/ 	.short	0x0002
        /*0022*/ 	.short	0x0010
        /*0024*/ 	.byte	0x00, 0xf5, 0x21, 0x00


	//----- nvinfo : EIATTR_KPARAM_INFO
	.align		4
.L_11:
        /*0028*/ 	.byte	0x04, 0x17
        /*002a*/ 	.short	(.L_13 - .L_12)
.L_12:
        /*002c*/ 	.word	0x00000000
        /*0030*/ 	.short	0x0001
        /*0032*/ 	.short	0x0008
        /*0034*/ 	.byte	0x00, 0xf5, 0x21, 0x00


	//----- nvinfo : EIATTR_KPARAM_INFO
	.align		4
.L_13:
        /*0038*/ 	.byte	0x04, 0x17
        /*003a*/ 	.short	(.L_15 - .L_14)
.L_14:
        /*003c*/ 	.word	0x00000000
        /*0040*/ 	.short	0x0000
        /*0042*/ 	.short	0x0000
        /*0044*/ 	.byte	0x00, 0xf5, 0x21, 0x00


	//----- nvinfo : EIATTR_SPARSE_MMA_MASK
	.align		4
.L_15:
        /*0048*/ 	.byte	0x03, 0x50
        /*004a*/ 	.short	0x0000


	//----- nvinfo : EIATTR_MAXREG_COUNT
	.align		4
        /*004c*/ 	.byte	0x03, 0x1b
        /*004e*/ 	.short	0x00ff


	//----- nvinfo : EIATTR_MERCURY_ISA_VERSION
	.align		4
        /*0050*/ 	.byte	0x03, 0x5f
        /*0052*/ 	.short	0x0101


	//----- nvinfo : EIATTR_VRC_CTA_INIT_COUNT
	.align		4
        /*0054*/ 	.byte	0x02, 0x4a
	.zero		1
	.zero		1


	//----- nvinfo : EIATTR_EXIT_INSTR_OFFSETS
	.align		4
        /*0058*/ 	.byte	0x04, 0x1c
        /*005a*/ 	.short	(.L_17 - .L_16)


	//   ....[0]....
.L_16:
        /*005c*/ 	.word	0x00000070


	//   ....[1]....
        /*0060*/ 	.word	0x00000130


	//----- nvinfo : EIATTR_CBANK_PARAM_SIZE
	.align		4
.L_17:
        /*0064*/ 	.byte	0x03, 0x19
        /*0066*/ 	.short	0x001c


	//----- nvinfo : EIATTR_PARAM_CBANK
	.align		4
        /*0068*/ 	.byte	0x04, 0x0a
        /*006a*/ 	.short	(.L_19 - .L_18)
	.align		4
.L_18:
        /*006c*/ 	.word	index@(.nv.constant0._Z14sumArraysOnGPUPfS_S_i)
        /*0070*/ 	.short	0x0380
        /*0072*/ 	.short	0x001c


	//----- nvinfo : EIATTR_SW_WAR
	.align		4
.L_19:
        /*0074*/ 	.byte	0x04, 0x36
        /*0076*/ 	.short	(.L_21 - .L_20)
.L_20:
        /*0078*/ 	.word	0x00000008
.L_21:


//--------------------- .nv.callgraph             --------------------------
	.section	.nv.callgraph,"",@"SHT_CUDA_CALLGRAPH"
	.align	4
	.sectionentsize	8
	.align		4
        /*0000*/ 	.word	0x00000000
	.align		4
        /*0004*/ 	.word	0xffffffff
	.align		4
        /*0008*/ 	.word	0x00000000
	.align		4
        /*000c*/ 	.word	0xfffffffe
	.align		4
        /*0010*/ 	.word	0x00000000
	.align		4
        /*0014*/ 	.word	0xfffffffd
	.align		4
        /*0018*/ 	.word	0x00000000
	.align		4
        /*001c*/ 	.word	0xfffffffc


//--------------------- .text._Z14sumArraysOnGPUPfS_S_i --------------------------
	.section	.text._Z14sumArraysOnGPUPfS_S_i,"ax",@progbits
	.align	128
        .global         _Z14sumArraysOnGPUPfS_S_i
        .type           _Z14sumArraysOnGPUPfS_S_i,@function
        .size           _Z14sumArraysOnGPUPfS_S_i,(.L_x_1 - _Z14sumArraysOnGPUPfS_S_i)
        .other          _Z14sumArraysOnGPUPfS_S_i,@"STO_CUDA_ENTRY STV_DEFAULT"
_Z14sumArraysOnGPUPfS_S_i:
.text._Z14sumArraysOnGPUPfS_S_i:
[----:B------:R-:W-:Y:S01]  /*0000*/  LDC R1, c[0x0][0x37c] ;  /* 0x0000df00ff017b82 */ /* 0x000fe20000000800 */
[----:B------:R-:W0:Y:S07]  /*0010*/  S2R R0, SR_TID.X ;  /* 0x0000000000007919 */ /* 0x000e2e0000002100 */
[----:B------:R-:W0:Y:S01]  /*0020*/  S2UR UR4, SR_CTAID.X ;  /* 0x00000000000479c3 */ /* 0x000e220000002500 */
[----:B------:R-:W1:Y:S07]  /*0030*/  LDCU UR5, c[0x0][0x398] ;  /* 0x00007300ff0577ac */ /* 0x000e6e0008000800 */
[----:B------:R-:W0:Y:S02]  /*0040*/  LDC R9, c[0x0][0x360] ;  /* 0x0000d800ff097b82 */ /* 0x000e240000000800 */
[----:B0-----:R-:W-:-:S05]  /*0050*/  IMAD R9, R9, UR4, R0 ;  /* 0x0000000409097c24 */ /* 0x001fca000f8e0200 */
[----:B-1----:R-:W-:-:S13]  /*0060*/  ISETP.GE.AND P0, PT, R9, UR5, PT ;  /* 0x0000000509007c0c */ /* 0x002fda000bf06270 */
[----:B------:R-:W-:Y:S05]  /*0070*/  @P0 EXIT ;  /* 0x000000000000094d */ /* 0x000fea0003800000 */
[----:B------:R-:W0:Y:S01]  /*0080*/  LDC.64 R2, c[0x0][0x380] ;  /* 0x0000e000ff027b82 */ /* 0x000e220000000a00 */
[----:B------:R-:W1:Y:S07]  /*0090*/  LDCU.64 UR4, c[0x0][0x358] ;  /* 0x00006b00ff0477ac */ /* 0x000e6e0008000a00 */
[----:B------:R-:W2:Y:S08]  /*00a0*/  LDC.64 R4, c[0x0][0x388] ;  /* 0x0000e200ff047b82 */ /* 0x000eb00000000a00 */
[----:B------:R-:W3:Y:S01]  /*00b0*/  LDC.64 R6, c[0x0][0x390] ;  /* 0x0000e400ff067b82 */ /* 0x000ee20000000a00 */
[----:B0-----:R-:W-:-:S06]  /*00c0*/  IMAD.WIDE R2, R9, 0x4, R2 ;  /* 0x0000000409027825 */ /* 0x001fcc00078e0202 */
[----:B-1----:R-:W4:Y:S01]  /*00d0*/  LDG.E R2, desc[UR4][R2.64] ;  /* 0x0000000402027981 */ /* 0x002f22000c1e1900 */
[----:B--2---:R-:W-:-:S06]  /*00e0*/  IMAD.WIDE R4, R9, 0x4, R4 ;  /* 0x0000000409047825 */ /* 0x004fcc00078e0204 */
[----:B------:R-:W4:Y:S01]  /*00f0*/  LDG.E R5, desc[UR4][R4.64] ;  /* 0x0000000404057981 */ /* 0x000f22000c1e1900 */
[----:B---3--:R-:W-:-:S04]  /*0100*/  IMAD.WIDE R6, R9, 0x4, R6 ;  /* 0x0000000409067825 */ /* 0x008fc800078e0206 */
[----:B----4-:R-:W-:-:S05]  /*0110*/  FADD R9, R2, R5 ;  /* 0x0000000502097221 */ /* 0x010fca0000000000 */
[----:B------:R-:W-:Y:S01]  /*0120*/  STG.E desc[UR4][R6.64], R9 ;  /* 0x0000000906007986 */ /* 0x000fe2000c101904 */
[----:B------:R-:W-:Y:S05]  /*0130*/  EXIT ;  /* 0x000000000000794d */ /* 0x000fea0003800000 */
.L_x_0:
[----:B------:R-:W-:-:S00]  /*0140*/  BRA `(.L_x_0) ;  /* 0xfffffffc00fc7947 */ /* 0x000fc0000383ffff */
[----:B------:R-:W-:-:S00]  /*0150*/  NOP ;  /* 0x0000000000007918 */ /* 0x000fc00000000000 */
        /* <DEDUP_REMOVED lines=10> */
.L_x_1:


//--------------------- .nv.shared.reserved.0     --------------------------
	.section	.nv.shared.reserved.0,"aw",@nobits
	.weak		__nv_reservedSMEM_offset_0_alias
	.size		__nv_reservedSMEM_offset_0_alias, 0, 64
	.other		__nv_reservedSMEM_offset_0_alias,@"STO_CUDA_RESERVED_SHARED STV_DEFAULT"
__nv_reservedSMEM_offset_0_alias:
	.zero		0
	.zero		64


//--------------------- .nv.constant0._Z14sumArraysOnGPUPfS_S_i --------------------------
	.section	.nv.constant0._Z14sumArraysOnGPUPfS_S_i,"a",@progbits
	.sectionflags	@""
	.align	4
.nv.constant0._Z14sumArraysOnGPUPfS_S_i:
	.zero		924


//--------------------- SYMBOLS --------------------------

	.type		.nv.reservedSmem.offset0,@object
	.size		.nv.reservedSmem.offset0,0x4
